//
// Generated by NVIDIA NVVM Compiler
//
// Compiler Build ID: CL-36424714
// Cuda compilation tools, release 13.0, V13.0.88
// Based on NVVM 20.0.0
//

.version 9.0
.target sm_100
.address_size 64

	// .globl	_Z12gInitVectorsPdS_

.visible .entry _Z12gInitVectorsPdS_(
	.param .u64 .ptr .align 1 _Z12gInitVectorsPdS__param_0,
	.param .u64 .ptr .align 1 _Z12gInitVectorsPdS__param_1
)
{
	.reg .pred 	%p<2>;
	.reg .b32 	%r<20>;
	.reg .b64 	%rd<8>;
	.reg .b64 	%fd<20>;

	ld.param.u64 	%rd3, [_Z12gInitVectorsPdS__param_0];
	ld.param.u64 	%rd4, [_Z12gInitVectorsPdS__param_1];
	cvta.to.global.u64 	%rd1, %rd4;
	cvta.to.global.u64 	%rd2, %rd3;
	mov.b32 	%r19, 0;
	mov.f64 	%fd19, 0d0000000000000000;
$L__BB0_1:
	mul.wide.u32 	%rd5, %r19, 8;
	add.s64 	%rd6, %rd2, %rd5;
	st.global.f64 	[%rd6], %fd19;
	add.s64 	%rd7, %rd1, %rd5;
	st.global.f64 	[%rd7], %fd19;
	add.s32 	%r4, %r19, 1;
	cvt.rn.f64.u32 	%fd4, %r4;
	st.global.f64 	[%rd6+8], %fd4;
	st.global.f64 	[%rd7+8], %fd4;
	add.s32 	%r5, %r19, 2;
	cvt.rn.f64.u32 	%fd5, %r5;
	st.global.f64 	[%rd6+16], %fd5;
	st.global.f64 	[%rd7+16], %fd5;
	add.s32 	%r6, %r19, 3;
	cvt.rn.f64.u32 	%fd6, %r6;
	st.global.f64 	[%rd6+24], %fd6;
	st.global.f64 	[%rd7+24], %fd6;
	add.s32 	%r7, %r19, 4;
	cvt.rn.f64.u32 	%fd7, %r7;
	st.global.f64 	[%rd6+32], %fd7;
	st.global.f64 	[%rd7+32], %fd7;
	add.s32 	%r8, %r19, 5;
	cvt.rn.f64.u32 	%fd8, %r8;
	st.global.f64 	[%rd6+40], %fd8;
	st.global.f64 	[%rd7+40], %fd8;
	add.s32 	%r9, %r19, 6;
	cvt.rn.f64.u32 	%fd9, %r9;
	st.global.f64 	[%rd6+48], %fd9;
	st.global.f64 	[%rd7+48], %fd9;
	add.s32 	%r10, %r19, 7;
	cvt.rn.f64.u32 	%fd10, %r10;
	st.global.f64 	[%rd6+56], %fd10;
	st.global.f64 	[%rd7+56], %fd10;
	add.s32 	%r11, %r19, 8;
	cvt.rn.f64.u32 	%fd11, %r11;
	st.global.f64 	[%rd6+64], %fd11;
	st.global.f64 	[%rd7+64], %fd11;
	add.s32 	%r12, %r19, 9;
	cvt.rn.f64.u32 	%fd12, %r12;
	st.global.f64 	[%rd6+72], %fd12;
	st.global.f64 	[%rd7+72], %fd12;
	add.s32 	%r13, %r19, 10;
	cvt.rn.f64.u32 	%fd13, %r13;
	st.global.f64 	[%rd6+80], %fd13;
	st.global.f64 	[%rd7+80], %fd13;
	add.s32 	%r14, %r19, 11;
	cvt.rn.f64.u32 	%fd14, %r14;
	st.global.f64 	[%rd6+88], %fd14;
	st.global.f64 	[%rd7+88], %fd14;
	add.s32 	%r15, %r19, 12;
	cvt.rn.f64.u32 	%fd15, %r15;
	st.global.f64 	[%rd6+96], %fd15;
	st.global.f64 	[%rd7+96], %fd15;
	add.s32 	%r16, %r19, 13;
	cvt.rn.f64.u32 	%fd16, %r16;
	st.global.f64 	[%rd6+104], %fd16;
	st.global.f64 	[%rd7+104], %fd16;
	add.s32 	%r17, %r19, 14;
	cvt.rn.f64.u32 	%fd17, %r17;
	st.global.f64 	[%rd6+112], %fd17;
	st.global.f64 	[%rd7+112], %fd17;
	add.s32 	%r18, %r19, 15;
	cvt.rn.f64.u32 	%fd18, %r18;
	st.global.f64 	[%rd6+120], %fd18;
	st.global.f64 	[%rd7+120], %fd18;
	add.f64 	%fd19, %fd19, 0d4030000000000000;
	add.s32 	%r19, %r19, 16;
	setp.ne.s32 	%p1, %r19, 1048576;
	@%p1 bra 	$L__BB0_1;
	ret;

}
	// .globl	_Z15gVectorAdditionPdS_S_i
.visible .entry _Z15gVectorAdditionPdS_S_i(
	.param .u64 .ptr .align 1 _Z15gVectorAdditionPdS_S_i_param_0,
	.param .u64 .ptr .align 1 _Z15gVectorAdditionPdS_S_i_param_1,
	.param .u64 .ptr .align 1 _Z15gVectorAdditionPdS_S_i_param_2,
	.param .u32 _Z15gVectorAdditionPdS_S_i_param_3
)
{
	.reg .pred 	%p<2>;
	.reg .b32 	%r<5>;
	.reg .b64 	%rd<11>;
	.reg .b64 	%fd<4>;

	ld.param.u64 	%rd1, [_Z15gVectorAdditionPdS_S_i_param_0];
	ld.param.u64 	%rd2, [_Z15gVectorAdditionPdS_S_i_param_1];
	ld.param.u64 	%rd3, [_Z15gVectorAdditionPdS_S_i_param_2];
	mov.u32 	%r2, %tid.x;
	mov.u32 	%r3, %ctaid.x;
	mov.u32 	%r4, %ntid.x;
	mad.lo.s32 	%r1, %r3, %r4, %r2;
	setp.gt.s32 	%p1, %r1, 1048575;
	@%p1 bra 	$L__BB1_2;
	cvta.to.global.u64 	%rd4, %rd1;
	cvta.to.global.u64 	%rd5, %rd2;
	cvta.to.global.u64 	%rd6, %rd3;
	mul.wide.s32 	%rd7, %r1, 8;
	add.s64 	%rd8, %rd4, %rd7;
	ld.global.f64 	%fd1, [%rd8];
	add.s64 	%rd9, %rd5, %rd7;
	ld.global.f64 	%fd2, [%rd9];
	add.f64 	%fd3, %fd1, %fd2;
	add.s64 	%rd10, %rd6, %rd7;
	st.global.f64 	[%rd10], %fd3;
$L__BB1_2:
	ret;

}


// ===== COMPILED SASS (sm_100) =====

	.target	sm_100

	.elftype	@"ET_EXEC"


//--------------------- .note.nv.tkinfo           --------------------------
	.section	.note.nv.tkinfo,"",@"SHT_NOTE"
	.sectionflags	@"SHF_NOTE_NV_TKINFO"
	.tkinfo
        /*0018*/ 	.word	0x00000002
        /*0030*/ 	.string	""
        /*0030*/ 	.string	"ptxas"
        /*0030*/ 	.string	"Cuda compilation tools, release 13.0, V13.0.88"
        /*0030*/ 	.string	"Build cuda_13.0.r13.0/compiler.36424714_0"
        /*0030*/ 	.string	"-arch sm_100 -m 64 "



//--------------------- .note.nv.cuinfo           --------------------------
	.section	.note.nv.cuinfo,"",@"SHT_NOTE"
	.sectionflags	@"SHF_NOTE_NV_CUINFO"
        /*0018*/ 	.short	0x0002
        /*001a*/ 	.short	0x0064
        /*001c*/ 	.short	0x0082
	.zero		2


//--------------------- .nv.info                  --------------------------
	.section	.nv.info,"",@"SHT_CUDA_INFO"
	.align	4


	//----- nvinfo : EIATTR_REGCOUNT
	.align		4
        /*0000*/ 	.byte	0x04, 0x2f
        /*0002*/ 	.short	(.L_1 - .L_0)
	.align		4
.L_0:
        /*0004*/ 	.word	index@(_Z12gInitVectorsPdS_)
        /*0008*/ 	.word	0x00000020


	//----- nvinfo : EIATTR_FRAME_SIZE
	.align		4
.L_1:
        /*000c*/ 	.byte	0x04, 0x11
        /*000e*/ 	.short	(.L_3 - .L_2)
	.align		4
.L_2:
        /*0010*/ 	.word	index@(_Z12gInitVectorsPdS_)
        /*0014*/ 	.word	0x00000000


	//----- nvinfo : EIATTR_REGCOUNT
	.align		4
.L_3:
        /*0018*/ 	.byte	0x04, 0x2f
        /*001a*/ 	.short	(.L_5 - .L_4)
	.align		4
.L_4:
        /*001c*/ 	.word	index@(_Z15gVectorAdditionPdS_S_i)
        /*0020*/ 	.word	0x0000000e


	//----- nvinfo : EIATTR_FRAME_SIZE
	.align		4
.L_5:
        /*0024*/ 	.byte	0x04, 0x11
        /*0026*/ 	.short	(.L_7 - .L_6)
	.align		4
.L_6:
        /*0028*/ 	.word	index@(_Z15gVectorAdditionPdS_S_i)
        /*002c*/ 	.word	0x00000000


	//----- nvinfo : EIATTR_MIN_STACK_SIZE
	.align		4
.L_7:
        /*0030*/ 	.byte	0x04, 0x12
        /*0032*/ 	.short	(.L_9 - .L_8)
	.align		4
.L_8:
        /*0034*/ 	.word	index@(_Z15gVectorAdditionPdS_S_i)
        /*0038*/ 	.word	0x00000000


	//----- nvinfo : EIATTR_MIN_STACK_SIZE
	.align		4
.L_9:
        /*003c*/ 	.byte	0x04, 0x12
        /*003e*/ 	.short	(.L_11 - .L_10)
	.align		4
.L_10:
        /*0040*/ 	.word	index@(_Z12gInitVectorsPdS_)
        /*0044*/ 	.word	0x00000000
.L_11:


//--------------------- .nv.compat                --------------------------
	.section	.nv.compat,"",@"SHT_CUDA_COMPAT_INFO"
	.align	4
        /*0000*/ 	.byte	0x02, 0x09, 0x00, 0x00, 0x02, 0x02, 0x01, 0x00, 0x02, 0x05, 0x05, 0x00, 0x03, 0x07, 0x01, 0x01
        /*0010*/ 	.byte	0x02, 0x03, 0x00, 0x00, 0x02, 0x06, 0x01, 0x00, 0x04, 0x0b, 0x08, 0x00, 0x01, 0x00, 0x00, 0x00
        /*0020*/ 	.byte	0x00, 0x00, 0x00, 0x00


//--------------------- .nv.info._Z15gVectorAdditionPdS_S_i --------------------------
	.section	.nv.info._Z15gVectorAdditionPdS_S_i,"",@"SHT_CUDA_INFO"
	.sectionflags	@""
	.align	4


	//----- nvinfo : EIATTR_CUDA_API_VERSION
	.align		4
        /*0000*/ 	.byte	0x04, 0x37
        /*0002*/ 	.short	(.L_13 - .L_12)
.L_12:
        /*0004*/ 	.word	0x00000082


	//----- nvinfo : EIATTR_KPARAM_INFO
	.align		4
.L_13:
        /*0008*/ 	.byte	0x04, 0x17
        /*000a*/ 	.short	(.L_15 - .L_14)
.L_14:
        /*000c*/ 	.word	0x00000000
        /*0010*/ 	.short	0x0003
        /*0012*/ 	.short	0x0018
        /*0014*/ 	.byte	0x00, 0xf0, 0x11, 0x00


	//----- nvinfo : EIATTR_KPARAM_INFO
	.align		4
.L_15:
        /*0018*/ 	.byte	0x04, 0x17
        /*001a*/ 	.short	(.L_17 - .L_16)
.L_16:
        /*001c*/ 	.word	0x00000000
        /*0020*/ 	.short	0x0002
        /*0022*/ 	.short	0x0010
        /*0024*/ 	.byte	0x00, 0xf5, 0x21, 0x00


	//----- nvinfo : EIATTR_KPARAM_INFO
	.align		4
.L_17:
        /*0028*/ 	.byte	0x04, 0x17
        /*002a*/ 	.short	(.L_19 - .L_18)
.L_18:
        /*002c*/ 	.word	0x00000000
        /*0030*/ 	.short	0x0001
        /*0032*/ 	.short	0x0008
        /*0034*/ 	.byte	0x00, 0xf5, 0x21, 0x00


	//----- nvinfo : EIATTR_KPARAM_INFO
	.align		4
.L_19:
        /*0038*/ 	.byte	0x04, 0x17
        /*003a*/ 	.short	(.L_21 - .L_20)
.L_20:
        /*003c*/ 	.word	0x00000000
        /*0040*/ 	.short	0x0000
        /*0042*/ 	.short	0x0000
        /*0044*/ 	.byte	0x00, 0xf5, 0x21, 0x00


	//----- nvinfo : EIATTR_SPARSE_MMA_MASK
	.align		4
.L_21:
        /*0048*/ 	.byte	0x03, 0x50
        /*004a*/ 	.short	0x0000


	//----- nvinfo : EIATTR_MAXREG_COUNT
	.align		4
        /*004c*/ 	.byte	0x03, 0x1b
        /*004e*/ 	.short	0x00ff


	//----- nvinfo : EIATTR_MERCURY_ISA_VERSION
	.align		4
        /*0050*/ 	.byte	0x03, 0x5f
        /*0052*/ 	.short	0x0101


	//----- nvinfo : EIATTR_VRC_CTA_INIT_COUNT
	.align		4
        /*0054*/ 	.byte	0x02, 0x4a
	.zero		1
	.zero		1


	//----- nvinfo : EIATTR_EXIT_INSTR_OFFSETS
	.align		4
        /*0058*/ 	.byte	0x04, 0x1c
        /*005a*/ 	.short	(.L_23 - .L_22)


	//   ....[0]....
.L_22:
        /*005c*/ 	.word	0x00000060


	//   ....[1]....
        /*0060*/ 	.word	0x00000120


	//----- nvinfo : EIATTR_CBANK_PARAM_SIZE
	.align		4
.L_23:
        /*0064*/ 	.byte	0x03, 0x19
        /*0066*/ 	.short	0x001c


	//----- nvinfo : EIATTR_PARAM_CBANK
	.align		4
        /*0068*/ 	.byte	0x04, 0x0a
        /*006a*/ 	.short	(.L_25 - .L_24)
	.align		4
.L_24:
        /*006c*/ 	.word	index@(.nv.constant0._Z15gVectorAdditionPdS_S_i)
        /*0070*/ 	.short	0x0380
        /*0072*/ 	.short	0x001c


	//----- nvinfo : EIATTR_SW_WAR
	.align		4
.L_25:
        /*0074*/ 	.byte	0x04, 0x36
        /*0076*/ 	.short	(.L_27 - .L_26)
.L_26:
        /*0078*/ 	.word	0x00000008
.L_27:


//--------------------- .nv.info._Z12gInitVectorsPdS_ --------------------------
	.section	.nv.info._Z12gInitVectorsPdS_,"",@"SHT_CUDA_INFO"
	.sectionflags	@""
	.align	4


	//----- nvinfo : EIATTR_CUDA_API_VERSION
	.align		4
        /*0000*/ 	.byte	0x04, 0x37
        /*0002*/ 	.short	(.L_29 - .L_28)
.L_28:
        /*0004*/ 	.word	0x00000082


	//----- nvinfo : EIATTR_KPARAM_INFO
	.align		4
.L_29:
        /*0008*/ 	.byte	0x04, 0x17
        /*000a*/ 	.short	(.L_31 - .L_30)
.L_30:
        /*000c*/ 	.word	0x00000000
        /*0010*/ 	.short	0x0001
        /*0012*/ 	.short	0x0008
        /*0014*/ 	.byte	0x00, 0xf5, 0x21, 0x00


	//----- nvinfo : EIATTR_KPARAM_INFO
	.align		4
.L_31:
        /*0018*/ 	.byte	0x04, 0x17
        /*001a*/ 	.short	(.L_33 - .L_32)
.L_32:
        /*001c*/ 	.word	0x00000000
        /*0020*/ 	.short	0x0000
        /*0022*/ 	.short	0x0000
        /*0024*/ 	.byte	0x00, 0xf5, 0x21, 0x00


	//----- nvinfo : EIATTR_SPARSE_MMA_MASK
	.align		4
.L_33:
        /*0028*/ 	.byte	0x03, 0x50
        /*002a*/ 	.short	0x0000


	//----- nvinfo : EIATTR_MAXREG_COUNT
	.align		4
        /*002c*/ 	.byte	0x03, 0x1b
        /*002e*/ 	.short	0x00ff


	//----- nvinfo : EIATTR_MERCURY_ISA_VERSION
	.align		4
        /*0030*/ 	.byte	0x03, 0x5f
        /*0032*/ 	.short	0x0101


	//----- nvinfo : EIATTR_VRC_CTA_INIT_COUNT
	.align		4
        /*0034*/ 	.byte	0x02, 0x4a
	.zero		1
	.zero		1


	//----- nvinfo : EIATTR_EXIT_INSTR_OFFSETS
	.align		4
        /*0038*/ 	.byte	0x04, 0x1c
        /*003a*/ 	.short	(.L_35 - .L_34)


	//   ....[0]....
.L_34:
        /*003c*/ 	.word	0x000004a0


	//----- nvinfo : EIATTR_CBANK_PARAM_SIZE
	.align		4
.L_35:
        /*0040*/ 	.byte	0x03, 0x19
        /*0042*/ 	.short	0x0010


	//----- nvinfo : EIATTR_PARAM_CBANK
	.align		4
        /*0044*/ 	.byte	0x04, 0x0a
        /*0046*/ 	.short	(.L_37 - .L_36)
	.align		4
.L_36:
        /*0048*/ 	.word	index@(.nv.constant0._Z12gInitVectorsPdS_)
        /*004c*/ 	.short	0x0380
        /*004e*/ 	.short	0x0010


	//----- nvinfo : EIATTR_SW_WAR
	.align		4
.L_37:
        /*0050*/ 	.byte	0x04, 0x36
        /*0052*/ 	.short	(.L_39 - .L_38)
.L_38:
        /*0054*/ 	.word	0x00000008
.L_39:


//--------------------- .nv.callgraph             --------------------------
	.section	.nv.callgraph,"",@"SHT_CUDA_CALLGRAPH"
	.align	4
	.sectionentsize	8
	.align		4
        /*0000*/ 	.word	0x00000000
	.align		4
        /*0004*/ 	.word	0xffffffff
	.align		4
        /*0008*/ 	.word	0x00000000
	.align		4
        /*000c*/ 	.word	0xfffffffe
	.align		4
        /*0010*/ 	.word	0x00000000
	.align		4
        /*0014*/ 	.word	0xfffffffd
	.align		4
        /*0018*/ 	.word	0x00000000
	.align		4
        /*001c*/ 	.word	0xfffffffc


//--------------------- .text._Z15gVectorAdditionPdS_S_i --------------------------
	.section	.text._Z15gVectorAdditionPdS_S_i,"ax",@progbits
	.align	128
        .global         _Z15gVectorAdditionPdS_S_i
        .type           _Z15gVectorAdditionPdS_S_i,@function
        .size           _Z15gVectorAdditionPdS_S_i,(.L_x_3 - _Z15gVectorAdditionPdS_S_i)
        .other          _Z15gVectorAdditionPdS_S_i,@"STO_CUDA_ENTRY STV_DEFAULT"
_Z15gVectorAdditionPdS_S_i:
.text._Z15gVectorAdditionPdS_S_i:
[----:B------:R-:W-:Y:S01]  /*0000*/  LDC R1, c[0x0][0x37c] ;  /* 0x0000df00ff017b82 */ /* 0x000fe20000000800 */
[----:B------:R-:W0:Y:S07]  /*0010*/  S2R R11, SR_TID.X ;  /* 0x00000000000b7919 */ /* 0x000e2e0000002100 */
[----:B------:R-:W0:Y:S08]  /*0020*/  S2UR UR4, SR_CTAID.X ;  /* 0x00000000000479c3 */ /* 0x000e300000002500 */
[----:B------:R-:W0:Y:S02]  /*0030*/  LDC R0, c[0x0][0x360] ;  /* 0x0000d800ff007b82 */ /* 0x000e240000000800 */
[----:B0-----:R-:W-:-:S05]  /*0040*/  IMAD R11, R0, UR4, R11 ;  /* 0x00000004000b7c24 */ /* 0x001fca000f8e020b */
[----:B------:R-:W-:-:S13]  /*0050*/  ISETP.GT.AND P0, PT, R11, 0xfffff, PT ;  /* 0x000fffff0b00780c */ /* 0x000fda0003f04270 */
[----:B------:R-:W-:Y:S05]  /*0060*/  @P0 EXIT ;  /* 0x000000000000094d */ /* 0x000fea0003800000 */
[----:B------:R-:W0:Y:S01]  /*0070*/  LDC.64 R2, c[0x0][0x380] ;  /* 0x0000e000ff027b82 */ /* 0x000e220000000a00 */
[----:B------:R-:W1:Y:S07]  /*0080*/  LDCU.64 UR4, c[0x0][0x358] ;  /* 0x00006b00ff0477ac */ /* 0x000e6e0008000a00 */
[----:B------:R-:W2:Y:S08]  /*0090*/  LDC.64 R4, c[0x0][0x388] ;  /* 0x0000e200ff047b82 */ /* 0x000eb00000000a00 */
[----:B------:R-:W3:Y:S01]  /*00a0*/  LDC.64 R8, c[0x0][0x390] ;  /* 0x0000e400ff087b82 */ /* 0x000ee20000000a00 */
[----:B0-----:R-:W-:-:S06]  /*00b0*/  IMAD.WIDE R2, R11, 0x8, R2 ;  /* 0x000000080b027825 */ /* 0x001fcc00078e0202 */
[----:B-1----:R-:W4:Y:S01]  /*00c0*/  LDG.E.64 R2, desc[UR4][R2.64] ;  /* 0x0000000402027981 */ /* 0x002f22000c1e1b00 */
[----:B--2---:R-:W-:-:S06]  /*00d0*/  IMAD.WIDE R4, R11, 0x8, R4 ;  /* 0x000000080b047825 */ /* 0x004fcc00078e0204 */
[----:B------:R-:W4:Y:S01]  /*00e0*/  LDG.E.64 R4, desc[UR4][R4.64] ;  /* 0x0000000404047981 */ /* 0x000f22000c1e1b00 */
[----:B---3--:R-:W-:Y:S01]  /*00f0*/  IMAD.WIDE R8, R11, 0x8, R8 ;  /* 0x000000080b087825 */ /* 0x008fe200078e0208 */
[----:B----4-:R-:W-:-:S07]  /*0100*/  DADD R6, R2, R4 ;  /* 0x0000000002067229 */ /* 0x010fce0000000004 */
[----:B------:R-:W-:Y:S01]  /*0110*/  STG.E.64 desc[UR4][R8.64], R6 ;  /* 0x0000000608007986 */ /* 0x000fe2000c101b04 */
[----:B------:R-:W-:Y:S05]  /*0120*/  EXIT ;  /* 0x000000000000794d */ /* 0x000fea0003800000 */
.L_x_0:
[----:B------:R-:W-:-:S00]  /*0130*/  BRA `(.L_x_0) ;  /* 0xfffffffc00fc7947 */ /* 0x000fc0000383ffff */
[----:B------:R-:W-:-:S00]  /*0140*/  NOP ;  /* 0x0000000000007918 */ /* 0x000fc00000000000 */
        /* <DEDUP_REMOVED lines=11> */
.L_x_3:


//--------------------- .text._Z12gInitVectorsPdS_ --------------------------
	.section	.text._Z12gInitVectorsPdS_,"ax",@progbits
	.align	128
        .global         _Z12gInitVectorsPdS_
        .type           _Z12gInitVectorsPdS_,@function
        .size           _Z12gInitVectorsPdS_,(.L_x_4 - _Z12gInitVectorsPdS_)
        .other          _Z12gInitVectorsPdS_,@"STO_CUDA_ENTRY STV_DEFAULT"
_Z12gInitVectorsPdS_:
.text._Z12gInitVectorsPdS_:
[----:B------:R-:W-:Y:S08]  /*0000*/  LDC R1, c[0x0][0x37c] ;  /* 0x0000df00ff017b82 */ /* 0x000ff00000000800 */
[----:B------:R-:W0:Y:S01]  /*0010*/  LDC.64 R2, c[0x0][0x380] ;  /* 0x0000e000ff027b82 */ /* 0x000e220000000a00 */
[----:B------:R-:W-:Y:S01]  /*0020*/  HFMA2 R23, -RZ, RZ, 0, 0 ;  /* 0x00000000ff177431 */ /* 0x000fe200000001ff */
[----:B------:R-:W-:Y:S01]  /*0030*/  CS2R R6, SRZ ;  /* 0x0000000000067805 */ /* 0x000fe2000001ff00 */
[----:B------:R-:W1:Y:S05]  /*0040*/  LDCU.64 UR4, c[0x0][0x358] ;  /* 0x00006b00ff0477ac */ /* 0x000e6a0008000a00 */
[----:B------:R-:W2:Y:S02]  /*0050*/  LDC.64 R4, c[0x0][0x388] ;  /* 0x0000e200ff047b82 */ /* 0x000ea40000000a00 */
.L_x_1:
[C---:B--2---:R-:W-:Y:S01]  /*0060*/  IADD3 R26, PT, PT, R23.reuse, 0x1, RZ ;  /* 0x00000001171a7810 */ /* 0x044fe20007ffe0ff */
[C---:B------:R-:W-:Y:S01]  /*0070*/  VIADD R20, R23.reuse, 0x2 ;  /* 0x0000000217147836 */ /* 0x040fe20000000000 */
[C---:B------:R-:W-:Y:S01]  /*0080*/  IADD3 R24, PT, PT, R23.reuse, 0x3, RZ ;  /* 0x0000000317187810 */ /* 0x040fe20007ffe0ff */
[C---:B------:R-:W-:Y:S01]  /*0090*/  VIADD R28, R23.reuse, 0x4 ;  /* 0x00000004171c7836 */ /* 0x040fe20000000000 */
[C---:B------:R-:W-:Y:S01]  /*00a0*/  IADD3 R8, PT, PT, R23.reuse, 0x5, RZ ;  /* 0x0000000517087810 */ /* 0x040fe20007ffe0ff */
[C---:B------:R-:W-:Y:S01]  /*00b0*/  VIADD R10, R23.reuse, 0x6 ;  /* 0x00000006170a7836 */ /* 0x040fe20000000000 */
[----:B------:R-:W3:Y:S01]  /*00c0*/  I2F.F64.U32 R26, R26 ;  /* 0x0000001a001a7312 */ /* 0x000ee20000201800 */
[C---:B0-----:R-:W-:Y:S01]  /*00d0*/  IMAD.WIDE.U32 R12, R23.reuse, 0x8, R2 ;  /* 0x00000008170c7825 */ /* 0x041fe200078e0002 */
[C---:B------:R-:W-:Y:S02]  /*00e0*/  IADD3 R16, PT, PT, R23.reuse, 0x7, RZ ;  /* 0x0000000717107810 */ /* 0x040fe40007ffe0ff */
[C---:B------:R-:W-:Y:S01]  /*00f0*/  IADD3 R0, PT, PT, R23.reuse, 0x9, RZ ;  /* 0x0000000917007810 */ /* 0x040fe20007ffe0ff */
[C---:B--2---:R-:W-:Y:S01]  /*0100*/  IMAD.WIDE.U32 R14, R23.reuse, 0x8, R4 ;  /* 0x00000008170e7825 */ /* 0x044fe200078e0004 */
[----:B-1----:R-:W-:Y:S02]  /*0110*/  STG.E.64 desc[UR4][R12.64], R6 ;  /* 0x000000060c007986 */ /* 0x002fe4000c101b04 */
[----:B------:R-:W0:Y:S01]  /*0120*/  I2F.F64.U32 R20, R20 ;  /* 0x0000001400147312 */ /* 0x000e220000201800 */
[C---:B------:R-:W-:Y:S01]  /*0130*/  VIADD R18, R23.reuse, 0x8 ;  /* 0x0000000817127836 */ /* 0x040fe20000000000 */
[----:B------:R1:W-:Y:S01]  /*0140*/  STG.E.64 desc[UR4][R14.64], R6 ;  /* 0x000000060e007986 */ /* 0x0003e2000c101b04 */
[----:B------:R-:W-:-:S03]  /*0150*/  VIADD R22, R23, 0xa ;  /* 0x0000000a17167836 */ /* 0x000fc60000000000 */
[----:B---3--:R-:W-:Y:S02]  /*0160*/  STG.E.64 desc[UR4][R12.64+0x8], R26 ;  /* 0x0000081a0c007986 */ /* 0x008fe4000c101b04 */
[----:B------:R-:W2:Y:S02]  /*0170*/  I2F.F64.U32 R24, R24 ;  /* 0x0000001800187312 */ /* 0x000ea40000201800 */
[----:B------:R3:W-:Y:S04]  /*0180*/  STG.E.64 desc[UR4][R14.64+0x8], R26 ;  /* 0x0000081a0e007986 */ /* 0x0007e8000c101b04 */
[----:B0-----:R-:W-:Y:S02]  /*0190*/  STG.E.64 desc[UR4][R12.64+0x10], R20 ;  /* 0x000010140c007986 */ /* 0x001fe4000c101b04 */
[----:B------:R-:W0:Y:S01]  /*01a0*/  I2F.F64.U32 R28, R28 ;  /* 0x0000001c001c7312 */ /* 0x000e220000201800 */
[----:B-1----:R-:W-:Y:S01]  /*01b0*/  DADD R6, R6, 16 ;  /* 0x4030000006067429 */ /* 0x002fe20000000000 */
[----:B------:R1:W-:Y:S04]  /*01c0*/  STG.E.64 desc[UR4][R14.64+0x10], R20 ;  /* 0x000010140e007986 */ /* 0x0003e8000c101b04 */
[----:B--2---:R-:W-:Y:S02]  /*01d0*/  STG.E.64 desc[UR4][R12.64+0x18], R24 ;  /* 0x000018180c007986 */ /* 0x004fe4000c101b04 */
[----:B------:R-:W2:Y:S01]  /*01e0*/  I2F.F64.U32 R8, R8 ;  /* 0x0000000800087312 */ /* 0x000ea20000201800 */
[C---:B---3--:R-:W-:Y:S01]  /*01f0*/  IADD3 R26, PT, PT, R23.reuse, 0xb, RZ ;  /* 0x0000000b171a7810 */ /* 0x048fe20007ffe0ff */
[----:B------:R3:W-:Y:S04]  /*0200*/  STG.E.64 desc[UR4][R14.64+0x18], R24 ;  /* 0x000018180e007986 */ /* 0x0007e8000c101b04 */
[----:B0-----:R-:W-:Y:S02]  /*0210*/  STG.E.64 desc[UR4][R12.64+0x20], R28 ;  /* 0x0000201c0c007986 */ /* 0x001fe4000c101b04 */
[----:B------:R-:W0:Y:S02]  /*0220*/  I2F.F64.U32 R10, R10 ;  /* 0x0000000a000a7312 */ /* 0x000e240000201800 */
[----:B------:R-:W-:Y:S04]  /*0230*/  STG.E.64 desc[UR4][R14.64+0x20], R28 ;  /* 0x0000201c0e007986 */ /* 0x000fe8000c101b04 */
[----:B--2---:R-:W-:Y:S02]  /*0240*/  STG.E.64 desc[UR4][R12.64+0x28], R8 ;  /* 0x000028080c007986 */ /* 0x004fe4000c101b04 */
[----:B------:R-:W2:Y:S02]  /*0250*/  I2F.F64.U32 R16, R16 ;  /* 0x0000001000107312 */ /* 0x000ea40000201800 */
[----:B------:R4:W-:Y:S04]  /*0260*/  STG.E.64 desc[UR4][R14.64+0x28], R8 ;  /* 0x000028080e007986 */ /* 0x0009e8000c101b04 */
[----:B0-----:R-:W-:Y:S02]  /*0270*/  STG.E.64 desc[UR4][R12.64+0x30], R10 ;  /* 0x0000300a0c007986 */ /* 0x001fe4000c101b04 */
[----:B-1----:R0:W-:Y:S02]  /*0280*/  I2F.F64.U32 R20, R0 ;  /* 0x0000000000147312 */ /* 0x0021e40000201800 */
[----:B------:R1:W-:Y:S04]  /*0290*/  STG.E.64 desc[UR4][R14.64+0x30], R10 ;  /* 0x0000300a0e007986 */ /* 0x0003e8000c101b04 */
[----:B--2---:R-:W-:Y:S02]  /*02a0*/  STG.E.64 desc[UR4][R12.64+0x38], R16 ;  /* 0x000038100c007986 */ /* 0x004fe4000c101b04 */
[----:B------:R-:W2:Y:S01]  /*02b0*/  I2F.F64.U32 R18, R18 ;  /* 0x0000001200127312 */ /* 0x000ea20000201800 */
[C---:B0-----:R-:W-:Y:S01]  /*02c0*/  VIADD R0, R23.reuse, 0xc ;  /* 0x0000000c17007836 */ /* 0x041fe20000000000 */
[----:B------:R0:W-:Y:S06]  /*02d0*/  STG.E.64 desc[UR4][R14.64+0x38], R16 ;  /* 0x000038100e007986 */ /* 0x0001ec000c101b04 */
[----:B---3--:R3:W5:Y:S01]  /*02e0*/  I2F.F64.U32 R24, R22 ;  /* 0x0000001600187312 */ /* 0x0087620000201800 */
[----:B--2---:R2:W-:Y:S07]  /*02f0*/  STG.E.64 desc[UR4][R12.64+0x40], R18 ;  /* 0x000040120c007986 */ /* 0x0045ee000c101b04 */
[----:B----4-:R4:W-:Y:S01]  /*0300*/  I2F.F64.U32 R8, R0 ;  /* 0x0000000000087312 */ /* 0x0109e20000201800 */
[C---:B---3--:R-:W-:Y:S01]  /*0310*/  IADD3 R22, PT, PT, R23.reuse, 0xd, RZ ;  /* 0x0000000d17167810 */ /* 0x048fe20007ffe0ff */
[----:B------:R2:W-:Y:S04]  /*0320*/  STG.E.64 desc[UR4][R14.64+0x40], R18 ;  /* 0x000040120e007986 */ /* 0x0005e8000c101b04 */
[----:B------:R2:W-:Y:S01]  /*0330*/  STG.E.64 desc[UR4][R12.64+0x48], R20 ;  /* 0x000048140c007986 */ /* 0x0005e2000c101b04 */
[C---:B----4-:R-:W-:Y:S01]  /*0340*/  VIADD R0, R23.reuse, 0xe ;  /* 0x0000000e17007836 */ /* 0x050fe20000000000 */
[----:B------:R-:W3:Y:S02]  /*0350*/  I2F.F64.U32 R26, R26 ;  /* 0x0000001a001a7312 */ /* 0x000ee40000201800 */
[----:B------:R2:W-:Y:S04]  /*0360*/  STG.E.64 desc[UR4][R14.64+0x48], R20 ;  /* 0x000048140e007986 */ /* 0x0005e8000c101b04 */
[----:B-----5:R2:W-:Y:S02]  /*0370*/  STG.E.64 desc[UR4][R12.64+0x50], R24 ;  /* 0x000050180c007986 */ /* 0x0205e4000c101b04 */
[----:B-1----:R1:W-:Y:S02]  /*0380*/  I2F.F64.U32 R10, R0 ;  /* 0x00000000000a7312 */ /* 0x0023e40000201800 */
[----:B------:R2:W-:Y:S04]  /*0390*/  STG.E.64 desc[UR4][R14.64+0x50], R24 ;  /* 0x000050180e007986 */ /* 0x0005e8000c101b04 */
[----:B---3--:R2:W-:Y:S02]  /*03a0*/  STG.E.64 desc[UR4][R12.64+0x58], R26 ;  /* 0x0000581a0c007986 */ /* 0x0085e4000c101b04 */
[----:B------:R-:W3:Y:S01]  /*03b0*/  I2F.F64.U32 R28, R22 ;  /* 0x00000016001c7312 */ /* 0x000ee20000201800 */
[C---:B-1----:R-:W-:Y:S01]  /*03c0*/  IADD3 R0, PT, PT, R23.reuse, 0xf, RZ ;  /* 0x0000000f17007810 */ /* 0x042fe20007ffe0ff */
[----:B------:R-:W-:Y:S01]  /*03d0*/  VIADD R23, R23, 0x10 ;  /* 0x0000001017177836 */ /* 0x000fe20000000000 */
[----:B------:R2:W-:Y:S04]  /*03e0*/  STG.E.64 desc[UR4][R14.64+0x58], R26 ;  /* 0x0000581a0e007986 */ /* 0x0005e8000c101b04 */
[----:B------:R-:W-:Y:S01]  /*03f0*/  ISETP.NE.AND P0, PT, R23, 0x100000, PT ;  /* 0x001000001700780c */ /* 0x000fe20003f05270 */
[----:B0-----:R-:W0:Y:S01]  /*0400*/  I2F.F64.U32 R16, R0 ;  /* 0x0000000000107312 */ /* 0x001e220000201800 */
[----:B------:R2:W-:Y:S04]  /*0410*/  STG.E.64 desc[UR4][R12.64+0x60], R8 ;  /* 0x000060080c007986 */ /* 0x0005e8000c101b04 */
[----:B------:R2:W-:Y:S04]  /*0420*/  STG.E.64 desc[UR4][R14.64+0x60], R8 ;  /* 0x000060080e007986 */ /* 0x0005e8000c101b04 */
[----:B---3--:R2:W-:Y:S04]  /*0430*/  STG.E.64 desc[UR4][R12.64+0x68], R28 ;  /* 0x0000681c0c007986 */ /* 0x0085e8000c101b04 */
[----:B------:R2:W-:Y:S04]  /*0440*/  STG.E.64 desc[UR4][R14.64+0x68], R28 ;  /* 0x0000681c0e007986 */ /* 0x0005e8000c101b04 */
[----:B------:R2:W-:Y:S04]  /*0450*/  STG.E.64 desc[UR4][R12.64+0x70], R10 ;  /* 0x0000700a0c007986 */ /* 0x0005e8000c101b04 */
[----:B------:R2:W-:Y:S04]  /*0460*/  STG.E.64 desc[UR4][R14.64+0x70], R10 ;  /* 0x0000700a0e007986 */ /* 0x0005e8000c101b04 */
[----:B0-----:R2:W-:Y:S04]  /*0470*/  STG.E.64 desc[UR4][R12.64+0x78], R16 ;  /* 0x000078100c007986 */ /* 0x0015e8000c101b04 */
[----:B------:R2:W-:Y:S01]  /*0480*/  STG.E.64 desc[UR4][R14.64+0x78], R16 ;  /* 0x000078100e007986 */ /* 0x0005e2000c101b04 */
[----:B------:R-:W-:Y:S05]  /*0490*/  @P0 BRA `(.L_x_1) ;  /* 0xfffffff800f00947 */ /* 0x000fea000383ffff */
[----:B------:R-:W-:Y:S05]  /*04a0*/  EXIT ;  /* 0x000000000000794d */ /* 0x000fea0003800000 */
.L_x_2:
        /* <DEDUP_REMOVED lines=13> */
.L_x_4:


//--------------------- .nv.shared.reserved.0     --------------------------
	.section	.nv.shared.reserved.0,"aw",@nobits
	.weak		__nv_reservedSMEM_offset_0_alias
	.size		__nv_reservedSMEM_offset_0_alias, 0, 64
	.other		__nv_reservedSMEM_offset_0_alias,@"STO_CUDA_RESERVED_SHARED STV_DEFAULT"
__nv_reservedSMEM_offset_0_alias:
	.zero		0
	.zero		64


//--------------------- .nv.constant0._Z15gVectorAdditionPdS_S_i --------------------------
	.section	.nv.constant0._Z15gVectorAdditionPdS_S_i,"a",@progbits
	.sectionflags	@""
	.align	4
.nv.constant0._Z15gVectorAdditionPdS_S_i:
	.zero		924


//--------------------- .nv.constant0._Z12gInitVectorsPdS_ --------------------------
	.section	.nv.constant0._Z12gInitVectorsPdS_,"a",@progbits
	.sectionflags	@""
	.align	4
.nv.constant0._Z12gInitVectorsPdS_:
	.zero		912


//--------------------- SYMBOLS --------------------------

	.type		.nv.reservedSmem.offset0,@object
	.size		.nv.reservedSmem.offset0,0x4
